//
// Generated by NVIDIA NVVM Compiler
//
// Compiler Build ID: CL-36424714
// Cuda compilation tools, release 13.0, V13.0.88
// Based on NVVM 20.0.0
//

.version 9.0
.target sm_100
.address_size 64

	// .globl	_Z10hello_cudav
.extern .func  (.param .b32 func_retval0) vprintf
(
	.param .b64 vprintf_param_0,
	.param .b64 vprintf_param_1
)
;
.global .align 1 .b8 $str[58] = {84, 104, 101, 32, 107, 101, 114, 110, 101, 108, 32, 102, 117, 110, 99, 116, 105, 111, 110, 32, 99, 97, 108, 108, 105, 110, 103, 32, 71, 114, 105, 100, 83, 105, 122, 101, 32, 37, 100, 32, 97, 110, 100, 32, 66, 108, 111, 99, 107, 83, 105, 122, 101, 32, 37, 100, 10};
.global .align 1 .b8 $str$1[48] = {72, 101, 108, 108, 111, 32, 67, 85, 68, 65, 32, 102, 114, 111, 109, 32, 98, 108, 111, 99, 107, 32, 37, 100, 32, 97, 110, 100, 32, 116, 104, 114, 101, 97, 100, 32, 37, 100, 32, 111, 110, 32, 71, 80, 85, 46, 10};

.visible .entry _Z10hello_cudav()
{
	.local .align 8 .b8 	__local_depot0[8];
	.reg .b64 	%SP;
	.reg .b64 	%SPL;
	.reg .b32 	%r<9>;
	.reg .b64 	%rd<7>;

	mov.u64 	%SPL, __local_depot0;
	cvta.local.u64 	%SP, %SPL;
	add.u64 	%rd1, %SP, 0;
	add.u64 	%rd2, %SPL, 0;
	mov.u32 	%r1, %ctaid.x;
	mov.u32 	%r2, %tid.x;
	mov.u32 	%r3, %nctaid.x;
	mov.u32 	%r4, %ntid.x;
	st.local.v2.u32 	[%rd2], {%r3, %r4};
	mov.u64 	%rd3, $str;
	cvta.global.u64 	%rd4, %rd3;
	{ // callseq 0, 0
	.param .b64 param0;
	st.param.b64 	[param0], %rd4;
	.param .b64 param1;
	st.param.b64 	[param1], %rd1;
	.param .b32 retval0;
	call.uni (retval0), 
	vprintf, 
	(
	param0, 
	param1
	);
	ld.param.b32 	%r5, [retval0];
	} // callseq 0
	st.local.v2.u32 	[%rd2], {%r1, %r2};
	mov.u64 	%rd5, $str$1;
	cvta.global.u64 	%rd6, %rd5;
	{ // callseq 1, 0
	.param .b64 param0;
	st.param.b64 	[param0], %rd6;
	.param .b64 param1;
	st.param.b64 	[param1], %rd1;
	.param .b32 retval0;
	call.uni (retval0), 
	vprintf, 
	(
	param0, 
	param1
	);
	ld.param.b32 	%r7, [retval0];
	} // callseq 1
	ret;

}


// ===== COMPILED SASS (sm_100) =====

	.target	sm_100

	.elftype	@"ET_EXEC"


//--------------------- .note.nv.tkinfo           --------------------------
	.section	.note.nv.tkinfo,"",@"SHT_NOTE"
	.sectionflags	@"SHF_NOTE_NV_TKINFO"
	.tkinfo
        /*0018*/ 	.word	0x00000002
        /*0030*/ 	.string	""
        /*0030*/ 	.string	"ptxas"
        /*0030*/ 	.string	"Cuda compilation tools, release 13.0, V13.0.88"
        /*0030*/ 	.string	"Build cuda_13.0.r13.0/compiler.36424714_0"
        /*0030*/ 	.string	"-arch sm_100 -m 64 "



//--------------------- .note.nv.cuinfo           --------------------------
	.section	.note.nv.cuinfo,"",@"SHT_NOTE"
	.sectionflags	@"SHF_NOTE_NV_CUINFO"
        /*0018*/ 	.short	0x0002
        /*001a*/ 	.short	0x0064
        /*001c*/ 	.short	0x0082
	.zero		2


//--------------------- .nv.info                  --------------------------
	.section	.nv.info,"",@"SHT_CUDA_INFO"
	.align	4


	//----- nvinfo : EIATTR_REGCOUNT
	.align		4
        /*0000*/ 	.byte	0x04, 0x2f
        /*0002*/ 	.short	(.L_3 - .L_2)
	.align		4
.L_2:
        /*0004*/ 	.word	index@(_Z10hello_cudav)
        /*0008*/ 	.word	0x00000018


	//----- nvinfo : EIATTR_FRAME_SIZE
	.align		4
.L_3:
        /*000c*/ 	.byte	0x04, 0x11
        /*000e*/ 	.short	(.L_5 - .L_4)
	.align		4
.L_4:
        /*0010*/ 	.word	index@(_Z10hello_cudav)
        /*0014*/ 	.word	0x00000008


	//----- nvinfo : EIATTR_MIN_STACK_SIZE
	.align		4
.L_5:
        /*0018*/ 	.byte	0x04, 0x12
        /*001a*/ 	.short	(.L_7 - .L_6)
	.align		4
.L_6:
        /*001c*/ 	.word	index@(_Z10hello_cudav)
        /*0020*/ 	.word	0x00000008
.L_7:


//--------------------- .nv.compat                --------------------------
	.section	.nv.compat,"",@"SHT_CUDA_COMPAT_INFO"
	.align	4
        /*0000*/ 	.byte	0x02, 0x09, 0x00, 0x00, 0x02, 0x02, 0x01, 0x00, 0x02, 0x05, 0x05, 0x00, 0x03, 0x07, 0x01, 0x01
        /*0010*/ 	.byte	0x02, 0x03, 0x00, 0x00, 0x02, 0x06, 0x01, 0x00, 0x04, 0x0b, 0x08, 0x00, 0x09, 0x00, 0x00, 0x00
        /*0020*/ 	.byte	0x00, 0x00, 0x00, 0x00


//--------------------- .nv.info._Z10hello_cudav  --------------------------
	.section	.nv.info._Z10hello_cudav,"",@"SHT_CUDA_INFO"
	.sectionflags	@""
	.align	4


	//----- nvinfo : EIATTR_CUDA_API_VERSION
	.align		4
        /*0000*/ 	.byte	0x04, 0x37
        /*0002*/ 	.short	(.L_9 - .L_8)
.L_8:
        /*0004*/ 	.word	0x00000082


	//----- nvinfo : EIATTR_SPARSE_MMA_MASK
	.align		4
.L_9:
        /*0008*/ 	.byte	0x03, 0x50
        /*000a*/ 	.short	0x0000


	//----- nvinfo : EIATTR_MAXREG_COUNT
	.align		4
        /*000c*/ 	.byte	0x03, 0x1b
        /*000e*/ 	.short	0x00ff


	//----- nvinfo : EIATTR_EXTERNS
	.align		4
        /*0010*/ 	.byte	0x04, 0x0f
        /*0012*/ 	.short	(.L_11 - .L_10)


	//   ....[0]....
	.align		4
.L_10:
        /*0014*/ 	.word	index@(vprintf)


	//----- nvinfo : EIATTR_MERCURY_ISA_VERSION
	.align		4
.L_11:
        /*0018*/ 	.byte	0x03, 0x5f
        /*001a*/ 	.short	0x0101


	//----- nvinfo : EIATTR_VRC_CTA_INIT_COUNT
	.align		4
        /*001c*/ 	.byte	0x02, 0x4a
	.zero		1
	.zero		1


	//----- nvinfo : EIATTR_SYSCALL_OFFSETS
	.align		4
        /*0020*/ 	.byte	0x04, 0x46
        /*0022*/ 	.short	(.L_13 - .L_12)


	//   ....[0]....
.L_12:
        /*0024*/ 	.word	0x00000130


	//   ....[1]....
        /*0028*/ 	.word	0x000001c0


	//----- nvinfo : EIATTR_EXIT_INSTR_OFFSETS
	.align		4
.L_13:
        /*002c*/ 	.byte	0x04, 0x1c
        /*002e*/ 	.short	(.L_15 - .L_14)


	//   ....[0]....
.L_14:
        /*0030*/ 	.word	0x000001d0


	//----- nvinfo : EIATTR_SW_WAR
	.align		4
.L_15:
        /*0034*/ 	.byte	0x04, 0x36
        /*0036*/ 	.short	(.L_17 - .L_16)
.L_16:
        /*0038*/ 	.word	0x00000008
.L_17:


//--------------------- .nv.callgraph             --------------------------
	.section	.nv.callgraph,"",@"SHT_CUDA_CALLGRAPH"
	.align	4
	.sectionentsize	8
	.align		4
        /*0000*/ 	.word	0x00000000
	.align		4
        /*0004*/ 	.word	0xffffffff
	.align		4
        /*0008*/ 	.word	index@(_Z10hello_cudav)
	.align		4
        /*000c*/ 	.word	index@(vprintf)
	.align		4
        /*0010*/ 	.word	0x00000000
	.align		4
        /*0014*/ 	.word	0xfffffffe
	.align		4
        /*0018*/ 	.word	0x00000000
	.align		4
        /*001c*/ 	.word	0xfffffffd
	.align		4
        /*0020*/ 	.word	0x00000000
	.align		4
        /*0024*/ 	.word	0xfffffffc


//--------------------- .nv.constant4             --------------------------
	.section	.nv.constant4,"a",@progbits
	.align	8
	.align		8
.nv.constant4:
        /*0000*/ 	.dword	vprintf
	.align		8
        /*0008*/ 	.dword	$str
	.align		8
        /*0010*/ 	.dword	$str$1


//--------------------- .text._Z10hello_cudav     --------------------------
	.section	.text._Z10hello_cudav,"ax",@progbits
	.align	128
        .global         _Z10hello_cudav
        .type           _Z10hello_cudav,@function
        .size           _Z10hello_cudav,(.L_x_3 - _Z10hello_cudav)
        .other          _Z10hello_cudav,@"STO_CUDA_ENTRY STV_DEFAULT"
_Z10hello_cudav:
.text._Z10hello_cudav:
[----:B------:R-:W0:Y:S01]  /*0000*/  LDC R1, c[0x0][0x37c] ;  /* 0x0000df00ff017b82 */ /* 0x000e220000000800 */
[----:B------:R-:W1:Y:S07]  /*0010*/  LDCU UR5, c[0x0][0x2fc] ;  /* 0x00005f80ff0577ac */ /* 0x000e6e0008000800 */
[----:B------:R-:W2:Y:S01]  /*0020*/  LDC R10, c[0x0][0x370] ;  /* 0x0000dc00ff0a7b82 */ /* 0x000ea20000000800 */
[----:B0-----:R-:W-:Y:S01]  /*0030*/  VIADD R1, R1, 0xfffffff8 ;  /* 0xfffffff801017836 */ /* 0x001fe20000000000 */
[----:B------:R-:W-:Y:S01]  /*0040*/  MOV R2, 0x0 ;  /* 0x0000000000027802 */ /* 0x000fe20000000f00 */
[----:B------:R-:W0:Y:S01]  /*0050*/  LDCU UR4, c[0x0][0x2f8] ;  /* 0x00005f00ff0477ac */ /* 0x000e220008000800 */
[----:B------:R-:W3:Y:S01]  /*0060*/  S2R R16, SR_CTAID.X ;  /* 0x0000000000107919 */ /* 0x000ee20000002500 */
[----:B------:R-:W4:Y:S03]  /*0070*/  LDCU.64 UR6, c[0x4][0x8] ;  /* 0x01000100ff0677ac */ /* 0x000f260008000a00 */
[----:B------:R-:W2:Y:S01]  /*0080*/  LDC R11, c[0x0][0x360] ;  /* 0x0000d800ff0b7b82 */ /* 0x000ea20000000800 */
[----:B------:R-:W5:Y:S07]  /*0090*/  S2R R17, SR_TID.X ;  /* 0x0000000000117919 */ /* 0x000f6e0000002100 */
[----:B------:R1:W3:Y:S01]  /*00a0*/  LDC.64 R8, c[0x4][R2] ;  /* 0x0100000002087b82 */ /* 0x0002e20000000a00 */
[----:B0-----:R-:W-:-:S02]  /*00b0*/  IADD3 R18, P0, PT, R1, UR4, RZ ;  /* 0x0000000401127c10 */ /* 0x001fc4000ff1e0ff */
[----:B----4-:R-:W-:-:S03]  /*00c0*/  MOV R4, UR6 ;  /* 0x0000000600047c02 */ /* 0x010fc60008000f00 */
[----:B-1----:R-:W-:Y:S02]  /*00d0*/  IMAD.X R19, RZ, RZ, UR5, P0 ;  /* 0x00000005ff137e24 */ /* 0x002fe400080e06ff */
[----:B------:R-:W-:Y:S02]  /*00e0*/  IMAD.U32 R5, RZ, RZ, UR7 ;  /* 0x00000007ff057e24 */ /* 0x000fe4000f8e00ff */
[----:B------:R-:W-:Y:S01]  /*00f0*/  IMAD.MOV.U32 R6, RZ, RZ, R18 ;  /* 0x000000ffff067224 */ /* 0x000fe200078e0012 */
[----:B------:R-:W-:Y:S01]  /*0100*/  MOV R7, R19 ;  /* 0x0000001300077202 */ /* 0x000fe20000000f00 */
[----:B--2--5:R0:W-:Y:S06]  /*0110*/  STL.64 [R1], R10 ;  /* 0x0000000a01007387 */ /* 0x0241ec0000100a00 */
[----:B------:R-:W-:-:S07]  /*0120*/  LEPC R20, `(.L_x_0) ;  /* 0x000000001014794e */ /* 0x000fce0000000000 */
[----:B0--3--:R-:W-:Y:S05]  /*0130*/  CALL.ABS.NOINC R8 ;  /* 0x0000000008007343 */ /* 0x009fea0003c00000 */
.L_x_0:
[----:B------:R0:W-:Y:S01]  /*0140*/  STL.64 [R1], R16 ;  /* 0x0000001001007387 */ /* 0x0001e20000100a00 */
[----:B------:R-:W1:Y:S01]  /*0150*/  LDC.64 R2, c[0x4][R2] ;  /* 0x0100000002027b82 */ /* 0x000e620000000a00 */
[----:B------:R-:W2:Y:S01]  /*0160*/  LDCU.64 UR4, c[0x4][0x10] ;  /* 0x01000200ff0477ac */ /* 0x000ea20008000a00 */
[----:B------:R-:W-:Y:S01]  /*0170*/  IMAD.MOV.U32 R6, RZ, RZ, R18 ;  /* 0x000000ffff067224 */ /* 0x000fe200078e0012 */
[----:B------:R-:W-:Y:S01]  /*0180*/  MOV R7, R19 ;  /* 0x0000001300077202 */ /* 0x000fe20000000f00 */
[----:B--2---:R-:W-:Y:S01]  /*0190*/  IMAD.U32 R4, RZ, RZ, UR4 ;  /* 0x00000004ff047e24 */ /* 0x004fe2000f8e00ff */
[----:B0-----:R-:W-:-:S07]  /*01a0*/  MOV R5, UR5 ;  /* 0x0000000500057c02 */ /* 0x001fce0008000f00 */
[----:B------:R-:W-:-:S07]  /*01b0*/  LEPC R20, `(.L_x_1) ;  /* 0x000000001014794e */ /* 0x000fce0000000000 */
[----:B-1----:R-:W-:Y:S05]  /*01c0*/  CALL.ABS.NOINC R2 ;  /* 0x0000000002007343 */ /* 0x002fea0003c00000 */
.L_x_1:
[----:B------:R-:W-:Y:S05]  /*01d0*/  EXIT ;  /* 0x000000000000794d */ /* 0x000fea0003800000 */
.L_x_2:
[----:B------:R-:W-:-:S00]  /*01e0*/  BRA `(.L_x_2) ;  /* 0xfffffffc00fc7947 */ /* 0x000fc0000383ffff */
[----:B------:R-:W-:-:S00]  /*01f0*/  NOP ;  /* 0x0000000000007918 */ /* 0x000fc00000000000 */
        /* <DEDUP_REMOVED lines=8> */
.L_x_3:


//--------------------- .nv.global.init           --------------------------
	.section	.nv.global.init,"aw",@progbits
.nv.global.init:
	.type		$str$1,@object
	.size		$str$1,($str - $str$1)
$str$1:
        /*0000*/ 	.byte	0x48, 0x65, 0x6c, 0x6c, 0x6f, 0x20, 0x43, 0x55, 0x44, 0x41, 0x20, 0x66, 0x72, 0x6f, 0x6d, 0x20
        /*0010*/ 	.byte	0x62, 0x6c, 0x6f, 0x63, 0x6b, 0x20, 0x25, 0x64, 0x20, 0x61, 0x6e, 0x64, 0x20, 0x74, 0x68, 0x72
        /*0020*/ 	.byte	0x65, 0x61, 0x64, 0x20, 0x25, 0x64, 0x20, 0x6f, 0x6e, 0x20, 0x47, 0x50, 0x55, 0x2e, 0x0a, 0x00
	.type		$str,@object
	.size		$str,(.L_0 - $str)
$str:
        /*0030*/ 	.byte	0x54, 0x68, 0x65, 0x20, 0x6b, 0x65, 0x72, 0x6e, 0x65, 0x6c, 0x20, 0x66, 0x75, 0x6e, 0x63, 0x74
        /*0040*/ 	.byte	0x69, 0x6f, 0x6e, 0x20, 0x63, 0x61, 0x6c, 0x6c, 0x69, 0x6e, 0x67, 0x20, 0x47, 0x72, 0x69, 0x64
        /*0050*/ 	.byte	0x53, 0x69, 0x7a, 0x65, 0x20, 0x25, 0x64, 0x20, 0x61, 0x6e, 0x64, 0x20, 0x42, 0x6c, 0x6f, 0x63
        /*0060*/ 	.byte	0x6b, 0x53, 0x69, 0x7a, 0x65, 0x20, 0x25, 0x64, 0x0a, 0x00
.L_0:


//--------------------- .nv.shared.reserved.0     --------------------------
	.section	.nv.shared.reserved.0,"aw",@nobits
	.weak		__nv_reservedSMEM_offset_0_alias
	.size		__nv_reservedSMEM_offset_0_alias, 0, 64
	.other		__nv_reservedSMEM_offset_0_alias,@"STO_CUDA_RESERVED_SHARED STV_DEFAULT"
__nv_reservedSMEM_offset_0_alias:
	.zero		0
	.zero		64


//--------------------- .nv.constant0._Z10hello_cudav --------------------------
	.section	.nv.constant0._Z10hello_cudav,"a",@progbits
	.sectionflags	@""
	.align	4
.nv.constant0._Z10hello_cudav:
	.zero		896


//--------------------- SYMBOLS --------------------------

	.type		.nv.reservedSmem.offset0,@object
	.size		.nv.reservedSmem.offset0,0x4
	.type		vprintf,@function
